	.headerflags	@"EF_CUDA_TEXMODE_UNIFIED EF_CUDA_64BIT_ADDRESS EF_CUDA_ACCELERATORS EF_CUDA_SM90 EF_CUDA_VIRTUAL_SM(EF_CUDA_SM90)"
	.elftype	@"ET_EXEC"


//--------------------- .nv.info                  --------------------------
	.section	.nv.info,"",@"SHT_CUDA_INFO"
	.align	4


	//----- nvinfo : EIATTR_REGCOUNT
	.align		4
        /*0000*/ 	.byte	0x04, 0x2f
        /*0002*/ 	.short	(.L_1 - .L_0)
	.align		4
.L_0:
        /*0004*/ 	.word	index@(triton_poi_fused_convolution_leaky_relu_3)
        /*0008*/ 	.word	0x0000000c


	//----- nvinfo : EIATTR_MIN_STACK_SIZE
	.align		4
.L_1:
        /*000c*/ 	.byte	0x04, 0x12
        /*000e*/ 	.short	(.L_3 - .L_2)
	.align		4
.L_2:
        /*0010*/ 	.word	index@(triton_poi_fused_convolution_leaky_relu_3)
        /*0014*/ 	.word	0x00000000


	//----- nvinfo : EIATTR_FRAME_SIZE
	.align		4
.L_3:
        /*0018*/ 	.byte	0x04, 0x11
        /*001a*/ 	.short	(.L_5 - .L_4)
	.align		4
.L_4:
        /*001c*/ 	.word	index@(triton_poi_fused_convolution_leaky_relu_3)
        /*0020*/ 	.word	0x00000000


	//----- nvinfo : EIATTR_MIN_STACK_SIZE
	.align		4
.L_5:
        /*0024*/ 	.byte	0x04, 0x12
        /*0026*/ 	.short	(.L_7 - .L_6)
	.align		4
.L_6:
        /*0028*/ 	.word	index@(triton_poi_fused_convolution_leaky_relu_3)
        /*002c*/ 	.word	0x00000000
.L_7:


//--------------------- .nv.info.triton_poi_fused_convolution_leaky_relu_3 --------------------------
	.section	.nv.info.triton_poi_fused_convolution_leaky_relu_3,"",@"SHT_CUDA_INFO"
	.sectionflags	@""
	.align	4


	//----- nvinfo : EIATTR_CUDA_API_VERSION
	.align		4
        /*0000*/ 	.byte	0x04, 0x37
        /*0002*/ 	.short	(.L_9 - .L_8)
.L_8:
        /*0004*/ 	.word	0x0000007c


	//----- nvinfo : EIATTR_KPARAM_INFO
	.align		4
.L_9:
        /*0008*/ 	.byte	0x04, 0x17
        /*000a*/ 	.short	(.L_11 - .L_10)
.L_10:
        /*000c*/ 	.word	0x00000000
        /*0010*/ 	.short	0x0002
        /*0012*/ 	.short	0x0010
        /*0014*/ 	.byte	0x00, 0xf0, 0x11, 0x00


	//----- nvinfo : EIATTR_KPARAM_INFO
	.align		4
.L_11:
        /*0018*/ 	.byte	0x04, 0x17
        /*001a*/ 	.short	(.L_13 - .L_12)
.L_12:
        /*001c*/ 	.word	0x00000000
        /*0020*/ 	.short	0x0001
        /*0022*/ 	.short	0x0008
        /*0024*/ 	.byte	0x00, 0xf4, 0x21, 0x00


	//----- nvinfo : EIATTR_KPARAM_INFO
	.align		4
.L_13:
        /*0028*/ 	.byte	0x04, 0x17
        /*002a*/ 	.short	(.L_15 - .L_14)
.L_14:
        /*002c*/ 	.word	0x00000000
        /*0030*/ 	.short	0x0000
        /*0032*/ 	.short	0x0000
        /*0034*/ 	.byte	0x00, 0xf4, 0x21, 0x00


	//----- nvinfo : EIATTR_SPARSE_MMA_MASK
	.align		4
.L_15:
        /*0038*/ 	.byte	0x03, 0x50
        /*003a*/ 	.short	0x0000


	//----- nvinfo : EIATTR_MAXREG_COUNT
	.align		4
        /*003c*/ 	.byte	0x03, 0x1b
        /*003e*/ 	.short	0x00ff


	//----- nvinfo : EIATTR_EXIT_INSTR_OFFSETS
	.align		4
        /*0040*/ 	.byte	0x04, 0x1c
        /*0042*/ 	.short	(.L_17 - .L_16)


	//   ....[0]....
.L_16:
        /*0044*/ 	.word	0x00000180


	//----- nvinfo : EIATTR_REQNTID
	.align		4
.L_17:
        /*0048*/ 	.byte	0x04, 0x10
        /*004a*/ 	.short	(.L_19 - .L_18)
.L_18:
        /*004c*/ 	.word	0x00000080
        /*0050*/ 	.word	0x00000001
        /*0054*/ 	.word	0x00000001


	//----- nvinfo : EIATTR_CBANK_PARAM_SIZE
	.align		4
.L_19:
        /*0058*/ 	.byte	0x03, 0x19
        /*005a*/ 	.short	0x0014


	//----- nvinfo : EIATTR_PARAM_CBANK
	.align		4
        /*005c*/ 	.byte	0x04, 0x0a
        /*005e*/ 	.short	(.L_21 - .L_20)
	.align		4
.L_20:
        /*0060*/ 	.word	index@(.nv.constant0.triton_poi_fused_convolution_leaky_relu_3)
        /*0064*/ 	.short	0x0210
        /*0066*/ 	.short	0x0014


	//----- nvinfo : EIATTR_SW_WAR
	.align		4
.L_21:
        /*0068*/ 	.byte	0x04, 0x36
        /*006a*/ 	.short	(.L_23 - .L_22)
.L_22:
        /*006c*/ 	.word	0x00000008
.L_23:


//--------------------- .nv.callgraph             --------------------------
	.section	.nv.callgraph,"",@"SHT_CUDA_CALLGRAPH"
	.align	4
	.sectionentsize	8
	.align		4
        /*0000*/ 	.word	0x00000000
	.align		4
        /*0004*/ 	.word	0xffffffff
	.align		4
        /*0008*/ 	.word	0x00000000
	.align		4
        /*000c*/ 	.word	0xfffffffe
	.align		4
        /*0010*/ 	.word	0x00000000
	.align		4
        /*0014*/ 	.word	0xfffffffd
	.align		4
        /*0018*/ 	.word	0x00000000
	.align		4
        /*001c*/ 	.word	0xfffffffc


//--------------------- .text.triton_poi_fused_convolution_leaky_relu_3 --------------------------
	.section	.text.triton_poi_fused_convolution_leaky_relu_3,"ax",@progbits
	.align	128
        .global         triton_poi_fused_convolution_leaky_relu_3
        .type           triton_poi_fused_convolution_leaky_relu_3,@function
        .size           triton_poi_fused_convolution_leaky_relu_3,(.L_x_1 - triton_poi_fused_convolution_leaky_relu_3)
        .other          triton_poi_fused_convolution_leaky_relu_3,@"STO_CUDA_ENTRY STV_DEFAULT"
triton_poi_fused_convolution_leaky_relu_3:
.text.triton_poi_fused_convolution_leaky_relu_3:
[----:B------:R-:W-:Y:S01]  /*0000*/  LDC R1, c[0x0][0x28] ;  /* 0x00000a00ff017b82 */ /* 0x000fe20000000800 */
[----:B------:R-:W1:Y:S07]  /*0010*/  S2R R0, SR_TID.X ;  /* 0x0000000000007919 */ /* 0x000e6e0000002100 */
[----:B------:R-:W2:Y:S01]  /*0020*/  LDC.64 R4, c[0x0][0x218] ;  /* 0x00008600ff047b82 */ /* 0x000ea20000000a00 */
[----:B------:R-:W-:Y:S01]  /*0030*/  ULDC.64 UR4, c[0x0][0x208] ;  /* 0x0000820000047ab9 */ /* 0x000fe20000000a00 */
[----:B------:R-:W3:Y:S01]  /*0040*/  S2R R7, SR_CTAID.X ;  /* 0x0000000000077919 */ /* 0x000ee20000002500 */
[----:B-1----:R-:W-:-:S02]  /*0050*/  LOP3.LUT R0, R0, 0x7f, RZ, 0xc0, !PT ;  /* 0x0000007f00007812 */ /* 0x002fc400078ec0ff */
[----:B---3--:R-:W-:-:S03]  /*0060*/  SHF.R.S32.HI R2, RZ, 0x18, R7 ;  /* 0x00000018ff027819 */ /* 0x008fc60000011407 */
[----:B------:R-:W-:Y:S01]  /*0070*/  IMAD R7, R7, 0x80, R0 ;  /* 0x0000008007077824 */ /* 0x000fe200078e0200 */
[----:B------:R-:W-:Y:S02]  /*0080*/  SGXT R0, R2, 0x1 ;  /* 0x000000010200781a */ /* 0x000fe40000000200 */
[----:B------:R-:W1:Y:S02]  /*0090*/  LDC.64 R2, c[0x0][0x210] ;  /* 0x00008400ff027b82 */ /* 0x000e640000000a00 */
[----:B------:R-:W-:-:S04]  /*00a0*/  LEA.HI R0, R0, R7, RZ, 0x4 ;  /* 0x0000000700007211 */ /* 0x000fc800078f20ff */
[--C-:B------:R-:W-:Y:S02]  /*00b0*/  SHF.R.S32.HI R6, RZ, 0x4, R0.reuse ;  /* 0x00000004ff067819 */ /* 0x100fe40000011400 */
[----:B------:R-:W-:-:S04]  /*00c0*/  SHF.R.S32.HI R9, RZ, 0x1f, R0 ;  /* 0x0000001fff097819 */ /* 0x000fc80000011400 */
[----:B------:R-:W-:-:S04]  /*00d0*/  LEA.HI R9, R9, R6, RZ, 0x9 ;  /* 0x0000000609097211 */ /* 0x000fc800078f48ff */
[----:B------:R-:W-:-:S05]  /*00e0*/  LOP3.LUT R9, R9, 0xfffffe00, RZ, 0xc0, !PT ;  /* 0xfffffe0009097812 */ /* 0x000fca00078ec0ff */
[----:B------:R-:W-:Y:S02]  /*00f0*/  IMAD.IADD R9, R6, 0x1, -R9 ;  /* 0x0000000106097824 */ /* 0x000fe400078e0a09 */
[----:B-1----:R-:W-:-:S04]  /*0100*/  IMAD.WIDE R2, R7, 0x4, R2 ;  /* 0x0000000407027825 */ /* 0x002fc800078e0202 */
[----:B--2---:R-:W-:Y:S01]  /*0110*/  IMAD.WIDE R4, R9, 0x4, R4 ;  /* 0x0000000409047825 */ /* 0x004fe200078e0204 */
[----:B------:R-:W2:Y:S05]  /*0120*/  LDG.E R0, desc[UR4][R2.64] ;  /* 0x0000000402007981 */ /* 0x000eaa000c1e1900 */
[----:B------:R-:W2:Y:S02]  /*0130*/  LDG.E.EL R5, desc[UR4][R4.64] ;  /* 0x0000000404057981 */ /* 0x000ea4000c2e1900 */
[C---:B--2---:R-:W-:Y:S01]  /*0140*/  FSETP.GT.AND P0, PT, R0.reuse, -R5, PT ;  /* 0x800000050000720b */ /* 0x044fe20003f04000 */
[----:B------:R-:W-:-:S12]  /*0150*/  FADD R7, R0, R5 ;  /* 0x0000000500077221 */ /* 0x000fd80000000000 */
[----:B------:R-:W-:-:S05]  /*0160*/  @!P0 FMUL R7, R7, 0.20000000298023223877 ;  /* 0x3e4ccccd07078820 */ /* 0x000fca0000400000 */
[----:B------:R-:W-:Y:S01]  /*0170*/  STG.E desc[UR4][R2.64], R7 ;  /* 0x0000000702007986 */ /* 0x000fe2000c101904 */
[----:B------:R-:W-:Y:S05]  /*0180*/  EXIT ;  /* 0x000000000000794d */ /* 0x000fea0003800000 */
.L_x_0:
[----:B------:R-:W-:-:S00]  /*0190*/  BRA `(.L_x_0) ;  /* 0xfffffffc00fc7947 */ /* 0x000fc0000383ffff */
[----:B------:R-:W-:-:S00]  /*01a0*/  NOP ;  /* 0x0000000000007918 */ /* 0x000fc00000000000 */
        /* <DEDUP_REMOVED lines=13> */
.L_x_1:


//--------------------- .nv.constant0.triton_poi_fused_convolution_leaky_relu_3 --------------------------
	.section	.nv.constant0.triton_poi_fused_convolution_leaky_relu_3,"a",@progbits
	.sectionflags	@""
	.align	4
.nv.constant0.triton_poi_fused_convolution_leaky_relu_3:
	.zero		548
